//
// Generated by NVIDIA NVVM Compiler
//
// Compiler Build ID: CL-36424714
// Cuda compilation tools, release 13.0, V13.0.88
// Based on NVVM 20.0.0
//

.version 9.0
.target sm_100
.address_size 64

	// .globl	_Z15fragment_shaderiPK6float4S1_PS_ii
.extern .shared .align 16 .b8 colorbuf[];

.visible .entry _Z15fragment_shaderiPK6float4S1_PS_ii(
	.param .u32 _Z15fragment_shaderiPK6float4S1_PS_ii_param_0,
	.param .u64 .ptr .align 1 _Z15fragment_shaderiPK6float4S1_PS_ii_param_1,
	.param .u64 .ptr .align 1 _Z15fragment_shaderiPK6float4S1_PS_ii_param_2,
	.param .u64 .ptr .align 1 _Z15fragment_shaderiPK6float4S1_PS_ii_param_3,
	.param .u32 _Z15fragment_shaderiPK6float4S1_PS_ii_param_4,
	.param .u32 _Z15fragment_shaderiPK6float4S1_PS_ii_param_5
)
{
	.reg .pred 	%p<60>;
	.reg .b32 	%r<66>;
	.reg .b32 	%f<375>;
	.reg .b64 	%rd<13>;

	ld.param.u32 	%r29, [_Z15fragment_shaderiPK6float4S1_PS_ii_param_0];
	ld.param.u64 	%rd1, [_Z15fragment_shaderiPK6float4S1_PS_ii_param_1];
	ld.param.u64 	%rd2, [_Z15fragment_shaderiPK6float4S1_PS_ii_param_2];
	ld.param.u64 	%rd3, [_Z15fragment_shaderiPK6float4S1_PS_ii_param_3];
	ld.param.u32 	%r30, [_Z15fragment_shaderiPK6float4S1_PS_ii_param_4];
	ld.param.u32 	%r31, [_Z15fragment_shaderiPK6float4S1_PS_ii_param_5];
	mov.u32 	%r32, %ntid.x;
	mov.u32 	%r33, %ntid.y;
	mul.lo.s32 	%r1, %r32, %r33;
	mov.u32 	%r34, %tid.y;
	mov.u32 	%r35, %tid.x;
	mad.lo.s32 	%r2, %r34, %r32, %r35;
	mov.u32 	%r36, %ctaid.y;
	mad.lo.s32 	%r37, %r36, %r33, %r34;
	mov.u32 	%r38, %ctaid.x;
	mad.lo.s32 	%r39, %r38, %r32, %r35;
	mad.lo.s32 	%r3, %r30, %r37, %r39;
	mul.lo.s32 	%r40, %r31, %r30;
	setp.ge.s32 	%p1, %r3, %r40;
	@%p1 bra 	$L__BB0_19;
	cvta.to.global.u64 	%rd5, %rd2;
	mul.wide.s32 	%rd6, %r3, 16;
	add.s64 	%rd7, %rd5, %rd6;
	.pragma "used_bytes_mask 4095";
	ld.global.v4.f32 	{%f1, %f2, %f3, %f82}, [%rd7];
	// begin inline asm
	ld.global.nc.v4.f32 {%f369,%f368,%f367,%f366}, [%rd1];
	// end inline asm
	sub.f32 	%f83, %f369, %f1;
	sub.f32 	%f84, %f368, %f2;
	sub.f32 	%f85, %f367, %f3;
	mul.f32 	%f86, %f84, %f84;
	fma.rn.f32 	%f87, %f83, %f83, %f86;
	fma.rn.f32 	%f370, %f85, %f85, %f87;
	setp.lt.s32 	%p2, %r29, 1;
	@%p2 bra 	$L__BB0_18;
	mov.b32 	%r59, 0;
	mov.u32 	%r43, colorbuf;
	mov.u32 	%r58, %r29;
	mov.u32 	%r60, %r59;
$L__BB0_3:
	min.s32 	%r7, %r58, %r1;
	max.s32 	%r8, %r7, 1;
	and.b32  	%r9, %r8, 3;
	setp.eq.s32 	%p3, %r59, 0;
	selp.b32 	%r10, 0, %r1, %p3;
	shl.b32 	%r42, %r10, 4;
	add.s32 	%r11, %r43, %r42;
	add.s32 	%r12, %r60, %r2;
	setp.ge.s32 	%p4, %r12, %r29;
	@%p4 bra 	$L__BB0_5;
	mul.wide.u32 	%rd9, %r12, 16;
	add.s64 	%rd8, %rd1, %rd9;
	// begin inline asm
	ld.global.nc.v4.f32 {%f88,%f89,%f90,%f91}, [%rd8];
	// end inline asm
	shl.b32 	%r44, %r2, 4;
	add.s32 	%r45, %r11, %r44;
	st.shared.v4.f32 	[%r45], {%f88, %f89, %f90, %f91};
$L__BB0_5:
	bar.sync 	0;
	setp.le.s32 	%p5, %r29, %r60;
	@%p5 bra 	$L__BB0_17;
	setp.lt.s32 	%p6, %r7, 8;
	mov.b32 	%r64, 0;
	@%p6 bra 	$L__BB0_9;
	and.b32  	%r47, %r8, 2147483640;
	neg.s32 	%r62, %r47;
	mov.u32 	%r49, colorbuf;
	add.s32 	%r50, %r49, %r42;
	add.s32 	%r61, %r50, 64;
$L__BB0_8:
	.pragma "nounroll";
	and.b32  	%r64, %r8, 2147483640;
	ld.shared.v4.f32 	{%f93, %f94, %f95, %f96}, [%r61+-64];
	sub.f32 	%f97, %f93, %f1;
	sub.f32 	%f98, %f94, %f2;
	sub.f32 	%f99, %f95, %f3;
	mul.f32 	%f100, %f98, %f98;
	fma.rn.f32 	%f101, %f97, %f97, %f100;
	fma.rn.f32 	%f102, %f99, %f99, %f101;
	setp.lt.f32 	%p7, %f102, 0f40400000;
	setp.lt.f32 	%p8, %f102, %f370;
	and.pred  	%p9, %p7, %p8;
	selp.f32 	%f104, %f96, %f366, %p9;
	selp.f32 	%f105, %f95, %f367, %p9;
	selp.f32 	%f106, %f94, %f368, %p9;
	selp.f32 	%f107, %f93, %f369, %p9;
	selp.f32 	%f108, %f102, %f370, %p9;
	ld.shared.v4.f32 	{%f110, %f111, %f112, %f113}, [%r61+-48];
	sub.f32 	%f114, %f110, %f1;
	sub.f32 	%f115, %f111, %f2;
	sub.f32 	%f116, %f112, %f3;
	mul.f32 	%f117, %f115, %f115;
	fma.rn.f32 	%f118, %f114, %f114, %f117;
	fma.rn.f32 	%f119, %f116, %f116, %f118;
	setp.lt.f32 	%p10, %f119, 0f40400000;
	setp.lt.f32 	%p11, %f119, %f108;
	and.pred  	%p12, %p10, %p11;
	selp.f32 	%f121, %f113, %f104, %p12;
	selp.f32 	%f122, %f112, %f105, %p12;
	selp.f32 	%f123, %f111, %f106, %p12;
	selp.f32 	%f124, %f110, %f107, %p12;
	selp.f32 	%f125, %f119, %f108, %p12;
	ld.shared.v4.f32 	{%f127, %f128, %f129, %f130}, [%r61+-32];
	sub.f32 	%f131, %f127, %f1;
	sub.f32 	%f132, %f128, %f2;
	sub.f32 	%f133, %f129, %f3;
	mul.f32 	%f134, %f132, %f132;
	fma.rn.f32 	%f135, %f131, %f131, %f134;
	fma.rn.f32 	%f136, %f133, %f133, %f135;
	setp.lt.f32 	%p13, %f136, 0f40400000;
	setp.lt.f32 	%p14, %f136, %f125;
	and.pred  	%p15, %p13, %p14;
	selp.f32 	%f138, %f130, %f121, %p15;
	selp.f32 	%f139, %f129, %f122, %p15;
	selp.f32 	%f140, %f128, %f123, %p15;
	selp.f32 	%f141, %f127, %f124, %p15;
	selp.f32 	%f142, %f136, %f125, %p15;
	ld.shared.v4.f32 	{%f144, %f145, %f146, %f147}, [%r61+-16];
	sub.f32 	%f148, %f144, %f1;
	sub.f32 	%f149, %f145, %f2;
	sub.f32 	%f150, %f146, %f3;
	mul.f32 	%f151, %f149, %f149;
	fma.rn.f32 	%f152, %f148, %f148, %f151;
	fma.rn.f32 	%f153, %f150, %f150, %f152;
	setp.lt.f32 	%p16, %f153, 0f40400000;
	setp.lt.f32 	%p17, %f153, %f142;
	and.pred  	%p18, %p16, %p17;
	selp.f32 	%f155, %f147, %f138, %p18;
	selp.f32 	%f156, %f146, %f139, %p18;
	selp.f32 	%f157, %f145, %f140, %p18;
	selp.f32 	%f158, %f144, %f141, %p18;
	selp.f32 	%f159, %f153, %f142, %p18;
	ld.shared.v4.f32 	{%f161, %f162, %f163, %f164}, [%r61];
	sub.f32 	%f165, %f161, %f1;
	sub.f32 	%f166, %f162, %f2;
	sub.f32 	%f167, %f163, %f3;
	mul.f32 	%f168, %f166, %f166;
	fma.rn.f32 	%f169, %f165, %f165, %f168;
	fma.rn.f32 	%f170, %f167, %f167, %f169;
	setp.lt.f32 	%p19, %f170, 0f40400000;
	setp.lt.f32 	%p20, %f170, %f159;
	and.pred  	%p21, %p19, %p20;
	selp.f32 	%f172, %f164, %f155, %p21;
	selp.f32 	%f173, %f163, %f156, %p21;
	selp.f32 	%f174, %f162, %f157, %p21;
	selp.f32 	%f175, %f161, %f158, %p21;
	selp.f32 	%f176, %f170, %f159, %p21;
	ld.shared.v4.f32 	{%f178, %f179, %f180, %f181}, [%r61+16];
	sub.f32 	%f182, %f178, %f1;
	sub.f32 	%f183, %f179, %f2;
	sub.f32 	%f184, %f180, %f3;
	mul.f32 	%f185, %f183, %f183;
	fma.rn.f32 	%f186, %f182, %f182, %f185;
	fma.rn.f32 	%f187, %f184, %f184, %f186;
	setp.lt.f32 	%p22, %f187, 0f40400000;
	setp.lt.f32 	%p23, %f187, %f176;
	and.pred  	%p24, %p22, %p23;
	selp.f32 	%f189, %f181, %f172, %p24;
	selp.f32 	%f190, %f180, %f173, %p24;
	selp.f32 	%f191, %f179, %f174, %p24;
	selp.f32 	%f192, %f178, %f175, %p24;
	selp.f32 	%f193, %f187, %f176, %p24;
	ld.shared.v4.f32 	{%f195, %f196, %f197, %f198}, [%r61+32];
	sub.f32 	%f199, %f195, %f1;
	sub.f32 	%f200, %f196, %f2;
	sub.f32 	%f201, %f197, %f3;
	mul.f32 	%f202, %f200, %f200;
	fma.rn.f32 	%f203, %f199, %f199, %f202;
	fma.rn.f32 	%f204, %f201, %f201, %f203;
	setp.lt.f32 	%p25, %f204, 0f40400000;
	setp.lt.f32 	%p26, %f204, %f193;
	and.pred  	%p27, %p25, %p26;
	selp.f32 	%f206, %f198, %f189, %p27;
	selp.f32 	%f207, %f197, %f190, %p27;
	selp.f32 	%f208, %f196, %f191, %p27;
	selp.f32 	%f209, %f195, %f192, %p27;
	selp.f32 	%f210, %f204, %f193, %p27;
	ld.shared.v4.f32 	{%f212, %f213, %f214, %f215}, [%r61+48];
	sub.f32 	%f216, %f212, %f1;
	sub.f32 	%f217, %f213, %f2;
	sub.f32 	%f218, %f214, %f3;
	mul.f32 	%f219, %f217, %f217;
	fma.rn.f32 	%f220, %f216, %f216, %f219;
	fma.rn.f32 	%f221, %f218, %f218, %f220;
	setp.lt.f32 	%p28, %f221, 0f40400000;
	setp.lt.f32 	%p29, %f221, %f210;
	and.pred  	%p30, %p28, %p29;
	selp.f32 	%f366, %f215, %f206, %p30;
	selp.f32 	%f367, %f214, %f207, %p30;
	selp.f32 	%f368, %f213, %f208, %p30;
	selp.f32 	%f369, %f212, %f209, %p30;
	selp.f32 	%f370, %f221, %f210, %p30;
	add.s32 	%r62, %r62, 8;
	add.s32 	%r61, %r61, 128;
	setp.ne.s32 	%p31, %r62, 0;
	@%p31 bra 	$L__BB0_8;
$L__BB0_9:
	and.b32  	%r21, %r8, 7;
	setp.eq.s32 	%p32, %r21, 0;
	@%p32 bra 	$L__BB0_17;
	setp.lt.u32 	%p33, %r21, 4;
	@%p33 bra 	$L__BB0_12;
	shl.b32 	%r51, %r64, 4;
	add.s32 	%r52, %r11, %r51;
	ld.shared.v4.f32 	{%f224, %f225, %f226, %f227}, [%r52];
	sub.f32 	%f228, %f224, %f1;
	sub.f32 	%f229, %f225, %f2;
	sub.f32 	%f230, %f226, %f3;
	mul.f32 	%f231, %f229, %f229;
	fma.rn.f32 	%f232, %f228, %f228, %f231;
	fma.rn.f32 	%f233, %f230, %f230, %f232;
	setp.lt.f32 	%p34, %f233, 0f40400000;
	setp.lt.f32 	%p35, %f233, %f370;
	and.pred  	%p36, %p34, %p35;
	selp.f32 	%f235, %f227, %f366, %p36;
	selp.f32 	%f236, %f226, %f367, %p36;
	selp.f32 	%f237, %f225, %f368, %p36;
	selp.f32 	%f238, %f224, %f369, %p36;
	selp.f32 	%f239, %f233, %f370, %p36;
	ld.shared.v4.f32 	{%f241, %f242, %f243, %f244}, [%r52+16];
	sub.f32 	%f245, %f241, %f1;
	sub.f32 	%f246, %f242, %f2;
	sub.f32 	%f247, %f243, %f3;
	mul.f32 	%f248, %f246, %f246;
	fma.rn.f32 	%f249, %f245, %f245, %f248;
	fma.rn.f32 	%f250, %f247, %f247, %f249;
	setp.lt.f32 	%p37, %f250, 0f40400000;
	setp.lt.f32 	%p38, %f250, %f239;
	and.pred  	%p39, %p37, %p38;
	selp.f32 	%f252, %f244, %f235, %p39;
	selp.f32 	%f253, %f243, %f236, %p39;
	selp.f32 	%f254, %f242, %f237, %p39;
	selp.f32 	%f255, %f241, %f238, %p39;
	selp.f32 	%f256, %f250, %f239, %p39;
	ld.shared.v4.f32 	{%f258, %f259, %f260, %f261}, [%r52+32];
	sub.f32 	%f262, %f258, %f1;
	sub.f32 	%f263, %f259, %f2;
	sub.f32 	%f264, %f260, %f3;
	mul.f32 	%f265, %f263, %f263;
	fma.rn.f32 	%f266, %f262, %f262, %f265;
	fma.rn.f32 	%f267, %f264, %f264, %f266;
	setp.lt.f32 	%p40, %f267, 0f40400000;
	setp.lt.f32 	%p41, %f267, %f256;
	and.pred  	%p42, %p40, %p41;
	selp.f32 	%f269, %f261, %f252, %p42;
	selp.f32 	%f270, %f260, %f253, %p42;
	selp.f32 	%f271, %f259, %f254, %p42;
	selp.f32 	%f272, %f258, %f255, %p42;
	selp.f32 	%f273, %f267, %f256, %p42;
	ld.shared.v4.f32 	{%f275, %f276, %f277, %f278}, [%r52+48];
	sub.f32 	%f279, %f275, %f1;
	sub.f32 	%f280, %f276, %f2;
	sub.f32 	%f281, %f277, %f3;
	mul.f32 	%f282, %f280, %f280;
	fma.rn.f32 	%f283, %f279, %f279, %f282;
	fma.rn.f32 	%f284, %f281, %f281, %f283;
	setp.lt.f32 	%p43, %f284, 0f40400000;
	setp.lt.f32 	%p44, %f284, %f273;
	and.pred  	%p45, %p43, %p44;
	selp.f32 	%f366, %f278, %f269, %p45;
	selp.f32 	%f367, %f277, %f270, %p45;
	selp.f32 	%f368, %f276, %f271, %p45;
	selp.f32 	%f369, %f275, %f272, %p45;
	selp.f32 	%f370, %f284, %f273, %p45;
	add.s32 	%r64, %r64, 4;
$L__BB0_12:
	setp.eq.s32 	%p46, %r9, 0;
	@%p46 bra 	$L__BB0_17;
	setp.eq.s32 	%p47, %r9, 1;
	@%p47 bra 	$L__BB0_15;
	shl.b32 	%r53, %r64, 4;
	add.s32 	%r54, %r11, %r53;
	ld.shared.v4.f32 	{%f287, %f288, %f289, %f290}, [%r54];
	sub.f32 	%f291, %f287, %f1;
	sub.f32 	%f292, %f288, %f2;
	sub.f32 	%f293, %f289, %f3;
	mul.f32 	%f294, %f292, %f292;
	fma.rn.f32 	%f295, %f291, %f291, %f294;
	fma.rn.f32 	%f296, %f293, %f293, %f295;
	setp.lt.f32 	%p48, %f296, 0f40400000;
	setp.lt.f32 	%p49, %f296, %f370;
	and.pred  	%p50, %p48, %p49;
	selp.f32 	%f298, %f290, %f366, %p50;
	selp.f32 	%f299, %f289, %f367, %p50;
	selp.f32 	%f300, %f288, %f368, %p50;
	selp.f32 	%f301, %f287, %f369, %p50;
	selp.f32 	%f302, %f296, %f370, %p50;
	ld.shared.v4.f32 	{%f304, %f305, %f306, %f307}, [%r54+16];
	sub.f32 	%f308, %f304, %f1;
	sub.f32 	%f309, %f305, %f2;
	sub.f32 	%f310, %f306, %f3;
	mul.f32 	%f311, %f309, %f309;
	fma.rn.f32 	%f312, %f308, %f308, %f311;
	fma.rn.f32 	%f313, %f310, %f310, %f312;
	setp.lt.f32 	%p51, %f313, 0f40400000;
	setp.lt.f32 	%p52, %f313, %f302;
	and.pred  	%p53, %p51, %p52;
	selp.f32 	%f366, %f307, %f298, %p53;
	selp.f32 	%f367, %f306, %f299, %p53;
	selp.f32 	%f368, %f305, %f300, %p53;
	selp.f32 	%f369, %f304, %f301, %p53;
	selp.f32 	%f370, %f313, %f302, %p53;
	add.s32 	%r64, %r64, 2;
$L__BB0_15:
	and.b32  	%r55, %r8, 1;
	setp.eq.b32 	%p54, %r55, 1;
	not.pred 	%p55, %p54;
	@%p55 bra 	$L__BB0_17;
	shl.b32 	%r56, %r64, 4;
	add.s32 	%r57, %r11, %r56;
	ld.shared.v4.f32 	{%f315, %f316, %f317, %f318}, [%r57];
	sub.f32 	%f319, %f315, %f1;
	sub.f32 	%f320, %f316, %f2;
	sub.f32 	%f321, %f317, %f3;
	mul.f32 	%f322, %f320, %f320;
	fma.rn.f32 	%f323, %f319, %f319, %f322;
	fma.rn.f32 	%f324, %f321, %f321, %f323;
	setp.lt.f32 	%p56, %f324, 0f40400000;
	setp.lt.f32 	%p57, %f324, %f370;
	and.pred  	%p58, %p56, %p57;
	selp.f32 	%f366, %f318, %f366, %p58;
	selp.f32 	%f367, %f317, %f367, %p58;
	selp.f32 	%f368, %f316, %f368, %p58;
	selp.f32 	%f369, %f315, %f369, %p58;
	selp.f32 	%f370, %f324, %f370, %p58;
$L__BB0_17:
	xor.b32  	%r59, %r59, 1;
	add.s32 	%r60, %r60, %r1;
	setp.lt.s32 	%p59, %r60, %r29;
	sub.s32 	%r58, %r58, %r1;
	@%p59 bra 	$L__BB0_3;
$L__BB0_18:
	cvta.to.global.u64 	%rd10, %rd3;
	mul.wide.s32 	%rd11, %r3, 16;
	add.s64 	%rd12, %rd10, %rd11;
	st.global.v4.f32 	[%rd12], {%f369, %f368, %f367, %f366};
$L__BB0_19:
	ret;

}


// ===== COMPILED SASS (sm_100) =====

	.target	sm_100

	.elftype	@"ET_EXEC"


//--------------------- .note.nv.tkinfo           --------------------------
	.section	.note.nv.tkinfo,"",@"SHT_NOTE"
	.sectionflags	@"SHF_NOTE_NV_TKINFO"
	.tkinfo
        /*0018*/ 	.word	0x00000002
        /*0030*/ 	.string	""
        /*0030*/ 	.string	"ptxas"
        /*0030*/ 	.string	"Cuda compilation tools, release 13.0, V13.0.88"
        /*0030*/ 	.string	"Build cuda_13.0.r13.0/compiler.36424714_0"
        /*0030*/ 	.string	"-arch sm_100 -m 64 "



//--------------------- .note.nv.cuinfo           --------------------------
	.section	.note.nv.cuinfo,"",@"SHT_NOTE"
	.sectionflags	@"SHF_NOTE_NV_CUINFO"
        /*0018*/ 	.short	0x0002
        /*001a*/ 	.short	0x0064
        /*001c*/ 	.short	0x0082
	.zero		2


//--------------------- .nv.info                  --------------------------
	.section	.nv.info,"",@"SHT_CUDA_INFO"
	.align	4


	//----- nvinfo : EIATTR_REGCOUNT
	.align		4
        /*0000*/ 	.byte	0x04, 0x2f
        /*0002*/ 	.short	(.L_1 - .L_0)
	.align		4
.L_0:
        /*0004*/ 	.word	index@(_Z15fragment_shaderiPK6float4S1_PS_ii)
        /*0008*/ 	.word	0x00000026


	//----- nvinfo : EIATTR_FRAME_SIZE
	.align		4
.L_1:
        /*000c*/ 	.byte	0x04, 0x11
        /*000e*/ 	.short	(.L_3 - .L_2)
	.align		4
.L_2:
        /*0010*/ 	.word	index@(_Z15fragment_shaderiPK6float4S1_PS_ii)
        /*0014*/ 	.word	0x00000000


	//----- nvinfo : EIATTR_MIN_STACK_SIZE
	.align		4
.L_3:
        /*0018*/ 	.byte	0x04, 0x12
        /*001a*/ 	.short	(.L_5 - .L_4)
	.align		4
.L_4:
        /*001c*/ 	.word	index@(_Z15fragment_shaderiPK6float4S1_PS_ii)
        /*0020*/ 	.word	0x00000000
.L_5:


//--------------------- .nv.compat                --------------------------
	.section	.nv.compat,"",@"SHT_CUDA_COMPAT_INFO"
	.align	4
        /*0000*/ 	.byte	0x02, 0x09, 0x00, 0x00, 0x02, 0x02, 0x01, 0x00, 0x02, 0x05, 0x05, 0x00, 0x03, 0x07, 0x01, 0x01
        /*0010*/ 	.byte	0x02, 0x03, 0x00, 0x00, 0x02, 0x06, 0x01, 0x00, 0x04, 0x0b, 0x08, 0x00, 0x09, 0x00, 0x00, 0x00
        /*0020*/ 	.byte	0x00, 0x00, 0x00, 0x00


//--------------------- .nv.info._Z15fragment_shaderiPK6float4S1_PS_ii --------------------------
	.section	.nv.info._Z15fragment_shaderiPK6float4S1_PS_ii,"",@"SHT_CUDA_INFO"
	.sectionflags	@""
	.align	4


	//----- nvinfo : EIATTR_CUDA_API_VERSION
	.align		4
        /*0000*/ 	.byte	0x04, 0x37
        /*0002*/ 	.short	(.L_7 - .L_6)
.L_6:
        /*0004*/ 	.word	0x00000082


	//----- nvinfo : EIATTR_KPARAM_INFO
	.align		4
.L_7:
        /*0008*/ 	.byte	0x04, 0x17
        /*000a*/ 	.short	(.L_9 - .L_8)
.L_8:
        /*000c*/ 	.word	0x00000000
        /*0010*/ 	.short	0x0005
        /*0012*/ 	.short	0x0024
        /*0014*/ 	.byte	0x00, 0xf0, 0x11, 0x00


	//----- nvinfo : EIATTR_KPARAM_INFO
	.align		4
.L_9:
        /*0018*/ 	.byte	0x04, 0x17
        /*001a*/ 	.short	(.L_11 - .L_10)
.L_10:
        /*001c*/ 	.word	0x00000000
        /*0020*/ 	.short	0x0004
        /*0022*/ 	.short	0x0020
        /*0024*/ 	.byte	0x00, 0xf0, 0x11, 0x00


	//----- nvinfo : EIATTR_KPARAM_INFO
	.align		4
.L_11:
        /*0028*/ 	.byte	0x04, 0x17
        /*002a*/ 	.short	(.L_13 - .L_12)
.L_12:
        /*002c*/ 	.word	0x00000000
        /*0030*/ 	.short	0x0003
        /*0032*/ 	.short	0x0018
        /*0034*/ 	.byte	0x00, 0xf5, 0x21, 0x00


	//----- nvinfo : EIATTR_KPARAM_INFO
	.align		4
.L_13:
        /*0038*/ 	.byte	0x04, 0x17
        /*003a*/ 	.short	(.L_15 - .L_14)
.L_14:
        /*003c*/ 	.word	0x00000000
        /*0040*/ 	.short	0x0002
        /*0042*/ 	.short	0x0010
        /*0044*/ 	.byte	0x00, 0xf5, 0x21, 0x00


	//----- nvinfo : EIATTR_KPARAM_INFO
	.align		4
.L_15:
        /*0048*/ 	.byte	0x04, 0x17
        /*004a*/ 	.short	(.L_17 - .L_16)
.L_16:
        /*004c*/ 	.word	0x00000000
        /*0050*/ 	.short	0x0001
        /*0052*/ 	.short	0x0008
        /*0054*/ 	.byte	0x00, 0xf5, 0x21, 0x00


	//----- nvinfo : EIATTR_KPARAM_INFO
	.align		4
.L_17:
        /*0058*/ 	.byte	0x04, 0x17
        /*005a*/ 	.short	(.L_19 - .L_18)
.L_18:
        /*005c*/ 	.word	0x00000000
        /*0060*/ 	.short	0x0000
        /*0062*/ 	.short	0x0000
        /*0064*/ 	.byte	0x00, 0xf0, 0x11, 0x00


	//----- nvinfo : EIATTR_SPARSE_MMA_MASK
	.align		4
.L_19:
        /*0068*/ 	.byte	0x03, 0x50
        /*006a*/ 	.short	0x0000


	//----- nvinfo : EIATTR_MAXREG_COUNT
	.align		4
        /*006c*/ 	.byte	0x03, 0x1b
        /*006e*/ 	.short	0x00ff


	//----- nvinfo : EIATTR_NUM_BARRIERS
	.align		4
        /*0070*/ 	.byte	0x02, 0x4c
        /*0072*/ 	.byte	0x01
	.zero		1


	//----- nvinfo : EIATTR_MERCURY_ISA_VERSION
	.align		4
        /*0074*/ 	.byte	0x03, 0x5f
        /*0076*/ 	.short	0x0101


	//----- nvinfo : EIATTR_UNUSED_LOAD_BYTE_OFFSET
	.align		4
        /*0078*/ 	.byte	0x04, 0x44
        /*007a*/ 	.short	(.L_21 - .L_20)


	//   ....[0]....
.L_20:
        /*007c*/ 	.word	0x00000150
        /*0080*/ 	.word	0x00000fff


	//----- nvinfo : EIATTR_VRC_CTA_INIT_COUNT
	.align		4
.L_21:
        /*0084*/ 	.byte	0x02, 0x4a
	.zero		1
	.zero		1


	//----- nvinfo : EIATTR_EXIT_INSTR_OFFSETS
	.align		4
        /*0088*/ 	.byte	0x04, 0x1c
        /*008a*/ 	.short	(.L_23 - .L_22)


	//   ....[0]....
.L_22:
        /*008c*/ 	.word	0x000000f0


	//   ....[1]....
        /*0090*/ 	.word	0x00001170


	//----- nvinfo : EIATTR_CBANK_PARAM_SIZE
	.align		4
.L_23:
        /*0094*/ 	.byte	0x03, 0x19
        /*0096*/ 	.short	0x0028


	//----- nvinfo : EIATTR_PARAM_CBANK
	.align		4
        /*0098*/ 	.byte	0x04, 0x0a
        /*009a*/ 	.short	(.L_25 - .L_24)
	.align		4
.L_24:
        /*009c*/ 	.word	index@(.nv.constant0._Z15fragment_shaderiPK6float4S1_PS_ii)
        /*00a0*/ 	.short	0x0380
        /*00a2*/ 	.short	0x0028


	//----- nvinfo : EIATTR_SW_WAR
	.align		4
.L_25:
        /*00a4*/ 	.byte	0x04, 0x36
        /*00a6*/ 	.short	(.L_27 - .L_26)
.L_26:
        /*00a8*/ 	.word	0x00000008
.L_27:


//--------------------- .nv.callgraph             --------------------------
	.section	.nv.callgraph,"",@"SHT_CUDA_CALLGRAPH"
	.align	4
	.sectionentsize	8
	.align		4
        /*0000*/ 	.word	0x00000000
	.align		4
        /*0004*/ 	.word	0xffffffff
	.align		4
        /*0008*/ 	.word	0x00000000
	.align		4
        /*000c*/ 	.word	0xfffffffe
	.align		4
        /*0010*/ 	.word	0x00000000
	.align		4
        /*0014*/ 	.word	0xfffffffd
	.align		4
        /*0018*/ 	.word	0x00000000
	.align		4
        /*001c*/ 	.word	0xfffffffc


//--------------------- .text._Z15fragment_shaderiPK6float4S1_PS_ii --------------------------
	.section	.text._Z15fragment_shaderiPK6float4S1_PS_ii,"ax",@progbits
	.align	128
        .global         _Z15fragment_shaderiPK6float4S1_PS_ii
        .type           _Z15fragment_shaderiPK6float4S1_PS_ii,@function
        .size           _Z15fragment_shaderiPK6float4S1_PS_ii,(.L_x_8 - _Z15fragment_shaderiPK6float4S1_PS_ii)
        .other          _Z15fragment_shaderiPK6float4S1_PS_ii,@"STO_CUDA_ENTRY STV_DEFAULT"
_Z15fragment_shaderiPK6float4S1_PS_ii:
.text._Z15fragment_shaderiPK6float4S1_PS_ii:
[----:B------:R-:W-:Y:S01]  /*0000*/  LDC R1, c[0x0][0x37c] ;  /* 0x0000df00ff017b82 */ /* 0x000fe20000000800 */
[----:B------:R-:W0:Y:S01]  /*0010*/  S2R R5, SR_TID.X ;  /* 0x0000000000057919 */ /* 0x000e220000002100 */
[----:B------:R-:W0:Y:S01]  /*0020*/  LDCU UR7, c[0x0][0x360] ;  /* 0x00006c00ff0777ac */ /* 0x000e220008000800 */
[----:B------:R-:W0:Y:S01]  /*0030*/  S2R R0, SR_CTAID.X ;  /* 0x0000000000007919 */ /* 0x000e220000002500 */
[----:B------:R-:W1:Y:S01]  /*0040*/  LDCU UR5, c[0x0][0x364] ;  /* 0x00006c80ff0577ac */ /* 0x000e620008000800 */
[----:B------:R-:W1:Y:S01]  /*0050*/  S2R R2, SR_TID.Y ;  /* 0x0000000000027919 */ /* 0x000e620000002200 */
[----:B------:R-:W2:Y:S01]  /*0060*/  LDCU.64 UR8, c[0x0][0x3a0] ;  /* 0x00007400ff0877ac */ /* 0x000ea20008000a00 */
[----:B------:R-:W1:Y:S01]  /*0070*/  S2R R7, SR_CTAID.Y ;  /* 0x0000000000077919 */ /* 0x000e620000002600 */
[----:B--2---:R-:W-:Y:S01]  /*0080*/  UIMAD UR4, UR8, UR9, URZ ;  /* 0x00000009080472a4 */ /* 0x004fe2000f8e02ff */
[----:B0-----:R-:W-:Y:S02]  /*0090*/  IMAD R3, R0, UR7, R5 ;  /* 0x0000000700037c24 */ /* 0x001fe4000f8e0205 */
[----:B-1----:R-:W-:-:S02]  /*00a0*/  IMAD R0, R7, UR5, R2 ;  /* 0x0000000507007c24 */ /* 0x002fc4000f8e0202 */
[----:B------:R-:W-:Y:S01]  /*00b0*/  IMAD R2, R2, UR7, R5 ;  /* 0x0000000702027c24 */ /* 0x000fe2000f8e0205 */
[----:B------:R-:W-:Y:S01]  /*00c0*/  UIMAD UR7, UR7, UR5, URZ ;  /* 0x00000005070772a4 */ /* 0x000fe2000f8e02ff */
[----:B------:R-:W-:-:S05]  /*00d0*/  IMAD R0, R0, UR8, R3 ;  /* 0x0000000800007c24 */ /* 0x000fca000f8e0203 */
[----:B------:R-:W-:-:S13]  /*00e0*/  ISETP.GE.AND P0, PT, R0, UR4, PT ;  /* 0x0000000400007c0c */ /* 0x000fda000bf06270 */
[----:B------:R-:W-:Y:S05]  /*00f0*/  @P0 EXIT ;  /* 0x000000000000094d */ /* 0x000fea0003800000 */
[----:B------:R-:W0:Y:S01]  /*0100*/  LDC.64 R32, c[0x0][0x390] ;  /* 0x0000e400ff207b82 */ /* 0x000e220000000a00 */
[----:B------:R-:W1:Y:S01]  /*0110*/  LDCU.64 UR14, c[0x0][0x358] ;  /* 0x00006b00ff0e77ac */ /* 0x000e620008000a00 */
[----:B------:R-:W2:Y:S06]  /*0120*/  LDCU UR4, c[0x0][0x380] ;  /* 0x00007000ff0477ac */ /* 0x000eac0008000800 */
[----:B------:R-:W3:Y:S01]  /*0130*/  LDC.64 R28, c[0x0][0x388] ;  /* 0x0000e200ff1c7b82 */ /* 0x000ee20000000a00 */
[----:B0-----:R-:W-:-:S06]  /*0140*/  IMAD.WIDE R32, R0, 0x10, R32 ;  /* 0x0000001000207825 */ /* 0x001fcc00078e0220 */
[----:B-1----:R-:W4:Y:S04]  /*0150*/  LDG.E.128 R32, desc[UR14][R32.64] ;  /* 0x0000000e20207981 */ /* 0x002f28000c1e1d00 */
[----:B---3--:R-:W4:Y:S01]  /*0160*/  LDG.E.128.CONSTANT R28, desc[UR14][R28.64] ;  /* 0x0000000e1c1c7981 */ /* 0x008f22000c1e9d00 */
[----:B--2---:R-:W-:Y:S01]  /*0170*/  UISETP.GE.AND UP0, UPT, UR4, 0x1, UPT ;  /* 0x000000010400788c */ /* 0x004fe2000bf06270 */
[----:B----4-:R-:W-:Y:S01]  /*0180*/  FADD R4, -R33, R29 ;  /* 0x0000001d21047221 */ /* 0x010fe20000000100 */
[----:B------:R-:W-:-:S03]  /*0190*/  FADD R3, -R32, R28 ;  /* 0x0000001c20037221 */ /* 0x000fc60000000100 */
[----:B------:R-:W-:Y:S01]  /*01a0*/  FMUL R6, R4, R4 ;  /* 0x0000000404067220 */ /* 0x000fe20000400000 */
[----:B------:R-:W-:-:S03]  /*01b0*/  FADD R4, -R34, R30 ;  /* 0x0000001e22047221 */ /* 0x000fc60000000100 */
[----:B------:R-:W-:-:S04]  /*01c0*/  FFMA R3, R3, R3, R6 ;  /* 0x0000000303037223 */ /* 0x000fc80000000006 */
[----:B------:R-:W-:Y:S01]  /*01d0*/  FFMA R3, R4, R4, R3 ;  /* 0x0000000404037223 */ /* 0x000fe20000000003 */
[----:B------:R-:W-:Y:S06]  /*01e0*/  BRA.U !UP0, `(.L_x_0) ;  /* 0x0000000d08d47547 */ /* 0x000fec000b800000 */
[----:B------:R-:W0:Y:S01]  /*01f0*/  S2UR UR8, SR_CgaCtaId ;  /* 0x00000000000879c3 */ /* 0x000e220000008800 */
[----:B------:R-:W-:Y:S01]  /*0200*/  UMOV UR4, 0x400 ;  /* 0x0000040000047882 */ /* 0x000fe20000000000 */
[----:B------:R-:W1:Y:S01]  /*0210*/  LDCU UR12, c[0x0][0x380] ;  /* 0x00007000ff0c77ac */ /* 0x000e620008000800 */
[----:B------:R-:W-:Y:S01]  /*0220*/  UMOV UR5, URZ ;  /* 0x000000ff00057c82 */ /* 0x000fe20008000000 */
[----:B0-----:R-:W-:-:S03]  /*0230*/  ULEA UR8, UR8, UR4, 0x18 ;  /* 0x0000000408087291 */ /* 0x001fc6000f8ec0ff */
[----:B-1----:R-:W-:-:S09]  /*0240*/  UMOV UR4, URZ ;  /* 0x000000ff00047c82 */ /* 0x002fd20008000000 */
.L_x_6:
[----:B0-----:R-:W0:Y:S01]  /*0250*/  LDCU UR17, c[0x0][0x380] ;  /* 0x00007000ff1177ac */ /* 0x001e220008000800 */
[----:B------:R-:W-:-:S04]  /*0260*/  IADD3 R7, PT, PT, R2, UR5, RZ ;  /* 0x0000000502077c10 */ /* 0x000fc8000fffe0ff */
[----:B0-----:R-:W-:-:S13]  /*0270*/  ISETP.GE.AND P0, PT, R7, UR17, PT ;  /* 0x0000001107007c0c */ /* 0x001fda000bf06270 */
[----:B------:R-:W0:Y:S02]  /*0280*/  @!P0 LDC.64 R4, c[0x0][0x388] ;  /* 0x0000e200ff048b82 */ /* 0x000e240000000a00 */
[----:B0-----:R-:W-:-:S06]  /*0290*/  @!P0 IMAD.WIDE.U32 R4, R7, 0x10, R4 ;  /* 0x0000001007048825 */ /* 0x001fcc00078e0004 */
[----:B------:R-:W2:Y:S01]  /*02a0*/  @!P0 LDG.E.128.CONSTANT R4, desc[UR14][R4.64] ;  /* 0x0000000e04048981 */ /* 0x000ea2000c1e9d00 */
[----:B------:R-:W-:-:S04]  /*02b0*/  UISETP.NE.AND UP0, UPT, UR4, URZ, UPT ;  /* 0x000000ff0400728c */ /* 0x000fc8000bf05270 */
[----:B------:R-:W-:Y:S02]  /*02c0*/  USEL UR6, UR7, URZ, UP0 ;  /* 0x000000ff07067287 */ /* 0x000fe40008000000 */
[----:B------:R-:W-:Y:S02]  /*02d0*/  UISETP.GE.AND UP0, UPT, UR5, UR17, UPT ;  /* 0x000000110500728c */ /* 0x000fe4000bf06270 */
[----:B------:R-:W-:-:S06]  /*02e0*/  ULEA UR10, UR6, UR8, 0x4 ;  /* 0x00000008060a7291 */ /* 0x000fcc000f8e20ff */
[----:B------:R-:W-:-:S05]  /*02f0*/  @!P0 LEA R8, R2, UR10, 0x4 ;  /* 0x0000000a02088c11 */ /* 0x000fca000f8e20ff */
[----:B--2---:R0:W-:Y:S01]  /*0300*/  @!P0 STS.128 [R8], R4 ;  /* 0x0000000408008388 */ /* 0x0041e20000000c00 */
[----:B------:R-:W-:Y:S06]  /*0310*/  BAR.SYNC.DEFER_BLOCKING 0x0 ;  /* 0x0000000000007b1d */ /* 0x000fec0000010000 */
[----:B------:R-:W-:Y:S05]  /*0320*/  BRA.U UP0, `(.L_x_1) ;  /* 0x0000000d00707547 */ /* 0x000fea000b800000 */
[----:B------:R-:W-:-:S04]  /*0330*/  UISETP.LT.AND UP0, UPT, UR7, UR12, UPT ;  /* 0x0000000c0700728c */ /* 0x000fc8000bf01270 */
[----:B------:R-:W-:-:S04]  /*0340*/  USEL UR6, UR7, UR12, UP0 ;  /* 0x0000000c07067287 */ /* 0x000fc80008000000 */
[----:B------:R-:W-:-:S04]  /*0350*/  UISETP.LT.AND UP0, UPT, UR6, 0x1, UPT ;  /* 0x000000010600788c */ /* 0x000fc8000bf01270 */
[----:B------:R-:W-:Y:S02]  /*0360*/  USEL UR9, UR6, 0x1, !UP0 ;  /* 0x0000000106097887 */ /* 0x000fe4000c000000 */
[----:B------:R-:W-:Y:S02]  /*0370*/  UISETP.GE.AND UP0, UPT, UR6, 0x8, UPT ;  /* 0x000000080600788c */ /* 0x000fe4000bf06270 */
[----:B------:R-:W-:Y:S01]  /*0380*/  ULOP3.LUT UR16, UR9, 0x3, URZ, 0xc0, !UPT ;  /* 0x0000000309107892 */ /* 0x000fe2000f8ec0ff */
[----:B------:R-:W-:-:S06]  /*0390*/  UMOV UR6, URZ ;  /* 0x000000ff00067c82 */ /* 0x000fcc0008000000 */
[----:B------:R-:W-:Y:S05]  /*03a0*/  BRA.U !UP0, `(.L_x_2) ;  /* 0x0000000508a87547 */ /* 0x000fea000b800000 */
[----:B------:R-:W1:Y:S01]  /*03b0*/  S2UR UR11, SR_CgaCtaId ;  /* 0x00000000000b79c3 */ /* 0x000e620000008800 */
[----:B------:R-:W-:Y:S01]  /*03c0*/  ULOP3.LUT UR6, UR9, 0x7ffffff8, URZ, 0xc0, !UPT ;  /* 0x7ffffff809067892 */ /* 0x000fe2000f8ec0ff */
[----:B------:R-:W-:Y:S01]  /*03d0*/  UMOV UR8, 0x400 ;  /* 0x0000040000087882 */ /* 0x000fe20000000000 */
[----:B------:R-:W-:Y:S02]  /*03e0*/  UIADD3 UR13, UPT, UPT, UR10, 0x40, URZ ;  /* 0x000000400a0d7890 */ /* 0x000fe4000fffe0ff */
[----:B-1----:R-:W-:Y:S02]  /*03f0*/  ULEA UR8, UR11, UR8, 0x18 ;  /* 0x000000080b087291 */ /* 0x002fe4000f8ec0ff */
[----:B------:R-:W-:-:S12]  /*0400*/  UIADD3 UR11, UPT, UPT, -UR6, URZ, URZ ;  /* 0x000000ff060b7290 */ /* 0x000fd8000fffe1ff */
.L_x_3:
[----:B------:R-:W1:Y:S01]  /*0410*/  LDS.128 R16, [UR13+-0x40] ;  /* 0xffffc00dff107984 */ /* 0x000e620008000c00 */
[----:B------:R-:W-:-:S03]  /*0420*/  UIADD3 UR11, UPT, UPT, UR11, 0x8, URZ ;  /* 0x000000080b0b7890 */ /* 0x000fc6000fffe0ff */
[----:B0-----:R-:W0:Y:S01]  /*0430*/  LDS.128 R4, [UR13+-0x30] ;  /* 0xffffd00dff047984 */ /* 0x001e220008000c00 */
[----:B------:R-:W-:-:S03]  /*0440*/  UISETP.NE.AND UP0, UPT, UR11, URZ, UPT ;  /* 0x000000ff0b00728c */ /* 0x000fc6000bf05270 */
[----:B------:R-:W2:Y:S01]  /*0450*/  LDS.128 R8, [UR13+-0x20] ;  /* 0xffffe00dff087984 */ /* 0x000ea20008000c00 */
[----:B-1----:R-:W-:Y:S01]  /*0460*/  FADD R13, -R33, R17 ;  /* 0x00000011210d7221 */ /* 0x002fe20000000100 */
[----:B------:R-:W-:-:S03]  /*0470*/  FADD R12, -R32, R16 ;  /* 0x00000010200c7221 */ /* 0x000fc60000000100 */
[----:B------:R-:W-:Y:S01]  /*0480*/  FMUL R13, R13, R13 ;  /* 0x0000000d0d0d7220 */ /* 0x000fe20000400000 */
[----:B0-----:R-:W-:Y:S01]  /*0490*/  FADD R14, -R33, R5 ;  /* 0x00000005210e7221 */ /* 0x001fe20000000100 */
[----:B------:R-:W-:Y:S02]  /*04a0*/  FADD R20, -R34, R6 ;  /* 0x0000000622147221 */ /* 0x000fe40000000100 */
[----:B------:R-:W-:Y:S01]  /*04b0*/  FFMA R13, R12, R12, R13 ;  /* 0x0000000c0c0d7223 */ /* 0x000fe2000000000d */
[----:B------:R-:W-:Y:S01]  /*04c0*/  FADD R12, -R34, R18 ;  /* 0x00000012220c7221 */ /* 0x000fe20000000100 */
[----:B------:R-:W-:-:S03]  /*04d0*/  FMUL R14, R14, R14 ;  /* 0x0000000e0e0e7220 */ /* 0x000fc60000400000 */
[----:B------:R-:W-:Y:S01]  /*04e0*/  FFMA R12, R12, R12, R13 ;  /* 0x0000000c0c0c7223 */ /* 0x000fe2000000000d */
[----:B------:R-:W-:-:S04]  /*04f0*/  FADD R13, -R32, R4 ;  /* 0x00000004200d7221 */ /* 0x000fc80000000100 */
[----:B------:R-:W-:Y:S01]  /*0500*/  FSETP.GEU.AND P2, PT, R12, R3, PT ;  /* 0x000000030c00720b */ /* 0x000fe20003f4e000 */
[----:B------:R-:W-:-:S03]  /*0510*/  FFMA R13, R13, R13, R14 ;  /* 0x0000000d0d0d7223 */ /* 0x000fc6000000000e */
[----:B------:R-:W-:Y:S01]  /*0520*/  FSETP.LT.AND P2, PT, R12, 3, !P2 ;  /* 0x404000000c00780b */ /* 0x000fe20005741000 */
[----:B------:R-:W-:-:S03]  /*0530*/  FFMA R20, R20, R20, R13 ;  /* 0x0000001414147223 */ /* 0x000fc6000000000d */
[----:B------:R-:W-:Y:S01]  /*0540*/  FSEL R3, R12, R3, P2 ;  /* 0x000000030c037208 */ /* 0x000fe20001000000 */
[----:B--2---:R-:W-:-:S03]  /*0550*/  FADD R12, -R33, R9 ;  /* 0x00000009210c7221 */ /* 0x004fc60000000100 */
[-C--:B------:R-:W-:Y:S01]  /*0560*/  FSETP.GEU.AND P3, PT, R20, R3.reuse, PT ;  /* 0x000000031400720b */ /* 0x080fe20003f6e000 */
[----:B------:R-:W-:Y:S01]  /*0570*/  FMUL R13, R12, R12 ;  /* 0x0000000c0c0d7220 */ /* 0x000fe20000400000 */
[----:B------:R-:W-:Y:S02]  /*0580*/  FADD R12, -R32, R8 ;  /* 0x00000008200c7221 */ /* 0x000fe40000000100 */
[----:B------:R-:W-:Y:S02]  /*0590*/  FSETP.LT.AND P3, PT, R20, 3, !P3 ;  /* 0x404000001400780b */ /* 0x000fe40005f61000 */
[----:B------:R-:W-:Y:S01]  /*05a0*/  FFMA R13, R12, R12, R13 ;  /* 0x0000000c0c0d7223 */ /* 0x000fe2000000000d */
[----:B------:R-:W-:Y:S01]  /*05b0*/  FADD R12, -R34, R10 ;  /* 0x0000000a220c7221 */ /* 0x000fe20000000100 */
[----:B------:R-:W-:-:S03]  /*05c0*/  FSEL R3, R20, R3, P3 ;  /* 0x0000000314037208 */ /* 0x000fc60001800000 */
[----:B------:R-:W-:Y:S02]  /*05d0*/  FFMA R24, R12, R12, R13 ;  /* 0x0000000c0c187223 */ /* 0x000fe4000000000d */
[----:B------:R-:W0:Y:S03]  /*05e0*/  LDS.128 R12, [UR13+-0x10] ;  /* 0xfffff00dff0c7984 */ /* 0x000e260008000c00 */
[C---:B------:R-:W-:Y:S02]  /*05f0*/  FSETP.GEU.AND P0, PT, R24.reuse, R3, PT ;  /* 0x000000031800720b */ /* 0x040fe40003f0e000 */
[----:B------:R-:W-:Y:S02]  /*0600*/  @!P3 FSEL R7, R19, R31, P2 ;  /* 0x0000001f1307b208 */ /* 0x000fe40001000000 */
[----:B------:R-:W-:Y:S02]  /*0610*/  FSETP.LT.AND P0, PT, R24, 3, !P0 ;  /* 0x404000001800780b */ /* 0x000fe40004701000 */
[----:B------:R-:W-:-:S02]  /*0620*/  @!P3 FSEL R6, R18, R30, P2 ;  /* 0x0000001e1206b208 */ /* 0x000fc40001000000 */
[----:B------:R-:W-:Y:S02]  /*0630*/  FSEL R24, R24, R3, P0 ;  /* 0x0000000318187208 */ /* 0x000fe40000000000 */
[----:B------:R-:W-:Y:S02]  /*0640*/  @!P3 FSEL R5, R17, R29, P2 ;  /* 0x0000001d1105b208 */ /* 0x000fe40001000000 */
[----:B------:R-:W-:Y:S02]  /*0650*/  @!P3 FSEL R4, R16, R28, P2 ;  /* 0x0000001c1004b208 */ /* 0x000fe40001000000 */
[----:B------:R-:W1:Y:S04]  /*0660*/  LDS.128 R16, [UR13] ;  /* 0x0000000dff107984 */ /* 0x000e680008000c00 */
[----:B------:R-:W-:Y:S01]  /*0670*/  LDS.128 R28, [UR13+0x30] ;  /* 0x0000300dff1c7984 */ /* 0x000fe20008000c00 */
[----:B0-----:R-:W-:-:S04]  /*0680*/  FADD R3, -R33, R13 ;  /* 0x0000000d21037221 */ /* 0x001fc80000000100 */
[----:B------:R-:W-:Y:S01]  /*0690*/  FMUL R20, R3, R3 ;  /* 0x0000000303147220 */ /* 0x000fe20000400000 */
[----:B------:R-:W-:-:S04]  /*06a0*/  FADD R3, -R32, R12 ;  /* 0x0000000c20037221 */ /* 0x000fc80000000100 */
[----:B------:R-:W-:Y:S01]  /*06b0*/  FFMA R20, R3, R3, R20 ;  /* 0x0000000303147223 */ /* 0x000fe20000000014 */
[----:B------:R-:W-:-:S04]  /*06c0*/  FADD R3, -R34, R14 ;  /* 0x0000000e22037221 */ /* 0x000fc80000000100 */
[----:B------:R-:W-:Y:S02]  /*06d0*/  FFMA R3, R3, R3, R20 ;  /* 0x0000000303037223 */ /* 0x000fe40000000014 */
[----:B------:R-:W0:Y:S03]  /*06e0*/  LDS.128 R20, [UR13+0x10] ;  /* 0x0000100dff147984 */ /* 0x000e260008000c00 */
[----:B------:R-:W-:-:S04]  /*06f0*/  FSETP.GEU.AND P1, PT, R3, R24, PT ;  /* 0x000000180300720b */ /* 0x000fc80003f2e000 */
[----:B------:R-:W-:-:S13]  /*0700*/  FSETP.LT.AND P1, PT, R3, 3, !P1 ;  /* 0x404000000300780b */ /* 0x000fda0004f21000 */
[----:B------:R-:W-:Y:S01]  /*0710*/  @!P1 FSEL R15, R11, R7, P0 ;  /* 0x000000070b0f9208 */ /* 0x000fe20000000000 */
[----:B-1----:R-:W-:Y:S01]  /*0720*/  FADD R7, -R33, R17 ;  /* 0x0000001121077221 */ /* 0x002fe20000000100 */
[----:B------:R-:W-:Y:S02]  /*0730*/  @!P1 FSEL R14, R10, R6, P0 ;  /* 0x000000060a0e9208 */ /* 0x000fe40000000000 */
[----:B------:R-:W-:Y:S01]  /*0740*/  FSEL R6, R3, R24, P1 ;  /* 0x0000001803067208 */ /* 0x000fe20000800000 */
[----:B------:R-:W-:Y:S01]  /*0750*/  FMUL R10, R7, R7 ;  /* 0x00000007070a7220 */ /* 0x000fe20000400000 */
[----:B------:R-:W-:Y:S01]  /*0760*/  FADD R3, -R32, R16 ;  /* 0x0000001020037221 */ /* 0x000fe20000000100 */
[----:B------:R-:W-:Y:S02]  /*0770*/  @!P1 FSEL R12, R8, R4, P0 ;  /* 0x00000004080c9208 */ /* 0x000fe40000000000 */
[----:B------:R-:W-:Y:S01]  /*0780*/  @!P1 FSEL R13, R9, R5, P0 ;  /* 0x00000005090d9208 */ /* 0x000fe20000000000 */
[----:B------:R-:W-:Y:S01]  /*0790*/  FFMA R10, R3, R3, R10 ;  /* 0x00000003030a7223 */ /* 0x000fe2000000000a */
[----:B0-----:R-:W-:Y:S01]  /*07a0*/  FADD R11, -R33, R21 ;  /* 0x00000015210b7221 */ /* 0x001fe20000000100 */
[----:B------:R-:W-:Y:S01]  /*07b0*/  FADD R7, -R32, R20 ;  /* 0x0000001420077221 */ /* 0x000fe20000000100 */
[----:B------:R-:W-:-:S02]  /*07c0*/  FADD R3, -R34, R22 ;  /* 0x0000001622037221 */ /* 0x000fc40000000100 */
[----:B------:R-:W-:-:S04]  /*07d0*/  FMUL R24, R11, R11 ;  /* 0x0000000b0b187220 */ /* 0x000fc80000400000 */
[----:B------:R-:W-:Y:S01]  /*07e0*/  FFMA R24, R7, R7, R24 ;  /* 0x0000000707187223 */ /* 0x000fe20000000018 */
[----:B------:R-:W-:-:S03]  /*07f0*/  FADD R7, -R34, R18 ;  /* 0x0000001222077221 */ /* 0x000fc60000000100 */
[----:B------:R-:W-:Y:S01]  /*0800*/  FFMA R3, R3, R3, R24 ;  /* 0x0000000303037223 */ /* 0x000fe20000000018 */
[----:B------:R-:W-:Y:S01]  /*0810*/  FFMA R7, R7, R7, R10 ;  /* 0x0000000707077223 */ /* 0x000fe2000000000a */
[----:B------:R-:W0:Y:S01]  /*0820*/  LDS.128 R24, [UR13+0x20] ;  /* 0x0000200dff187984 */ /* 0x000e220008000c00 */
[----:B------:R-:W-:-:S03]  /*0830*/  UIADD3 UR13, UPT, UPT, UR13, 0x80, URZ ;  /* 0x000000800d0d7890 */ /* 0x000fc6000fffe0ff */
[----:B------:R-:W-:-:S04]  /*0840*/  FSETP.GEU.AND P2, PT, R7, R6, PT ;  /* 0x000000060700720b */ /* 0x000fc80003f4e000 */
[----:B------:R-:W-:-:S04]  /*0850*/  FSETP.LT.AND P2, PT, R7, 3, !P2 ;  /* 0x404000000700780b */ /* 0x000fc80005741000 */
[----:B------:R-:W-:-:S04]  /*0860*/  FSEL R6, R7, R6, P2 ;  /* 0x0000000607067208 */ /* 0x000fc80001000000 */
[----:B------:R-:W-:-:S04]  /*0870*/  FSETP.GEU.AND P0, PT, R3, R6, PT ;  /* 0x000000060300720b */ /* 0x000fc80003f0e000 */
[----:B------:R-:W-:-:S04]  /*0880*/  FSETP.LT.AND P0, PT, R3, 3, !P0 ;  /* 0x404000000300780b */ /* 0x000fc80004701000 */
[----:B------:R-:W-:-:S09]  /*0890*/  FSEL R3, R3, R6, P0 ;  /* 0x0000000603037208 */ /* 0x000fd20000000000 */
[----:B------:R-:W-:Y:S02]  /*08a0*/  @!P0 FSEL R23, R19, R15, P2 ;  /* 0x0000000f13178208 */ /* 0x000fe40001000000 */
[----:B------:R-:W-:Y:S02]  /*08b0*/  @!P0 FSEL R22, R18, R14, P2 ;  /* 0x0000000e12168208 */ /* 0x000fe40001000000 */
[----:B------:R-:W-:Y:S02]  /*08c0*/  @!P0 FSEL R21, R17, R13, P2 ;  /* 0x0000000d11158208 */ /* 0x000fe40001000000 */
[----:B------:R-:W-:Y:S01]  /*08d0*/  @!P0 FSEL R20, R16, R12, P2 ;  /* 0x0000000c10148208 */ /* 0x000fe20001000000 */
[----:B0-----:R-:W-:-:S04]  /*08e0*/  FADD R4, -R33, R25 ;  /* 0x0000001921047221 */ /* 0x001fc80000000100 */
[----:B------:R-:W-:Y:S01]  /*08f0*/  FMUL R5, R4, R4 ;  /* 0x0000000404057220 */ /* 0x000fe20000400000 */
[----:B------:R-:W-:-:S04]  /*0900*/  FADD R4, -R32, R24 ;  /* 0x0000001820047221 */ /* 0x000fc80000000100 */
[----:B------:R-:W-:Y:S01]  /*0910*/  FFMA R5, R4, R4, R5 ;  /* 0x0000000404057223 */ /* 0x000fe20000000005 */
[----:B------:R-:W-:-:S04]  /*0920*/  FADD R4, -R34, R26 ;  /* 0x0000001a22047221 */ /* 0x000fc80000000100 */
[----:B------:R-:W-:-:S05]  /*0930*/  FFMA R4, R4, R4, R5 ;  /* 0x0000000404047223 */ /* 0x000fca0000000005 */
[----:B------:R-:W-:-:S04]  /*0940*/  FSETP.GEU.AND P1, PT, R4, R3, PT ;  /* 0x000000030400720b */ /* 0x000fc80003f2e000 */
[----:B------:R-:W-:-:S04]  /*0950*/  FSETP.LT.AND P1, PT, R4, 3, !P1 ;  /* 0x404000000400780b */ /* 0x000fc80004f21000 */
[----:B------:R-:W-:Y:S01]  /*0960*/  FSEL R3, R4, R3, P1 ;  /* 0x0000000304037208 */ /* 0x000fe20000800000 */
[----:B------:R-:W-:-:S04]  /*0970*/  FADD R4, -R33, R29 ;  /* 0x0000001d21047221 */ /* 0x000fc80000000100 */
[----:B------:R-:W-:Y:S01]  /*0980*/  FMUL R5, R4, R4 ;  /* 0x0000000404057220 */ /* 0x000fe20000400000 */
[----:B------:R-:W-:-:S04]  /*0990*/  FADD R4, -R32, R28 ;  /* 0x0000001c20047221 */ /* 0x000fc80000000100 */
[----:B------:R-:W-:Y:S01]  /*09a0*/  FFMA R5, R4, R4, R5 ;  /* 0x0000000404057223 */ /* 0x000fe20000000005 */
[----:B------:R-:W-:-:S04]  /*09b0*/  FADD R4, -R34, R30 ;  /* 0x0000001e22047221 */ /* 0x000fc80000000100 */
[----:B------:R-:W-:-:S05]  /*09c0*/  FFMA R4, R4, R4, R5 ;  /* 0x0000000404047223 */ /* 0x000fca0000000005 */
[----:B------:R-:W-:-:S04]  /*09d0*/  FSETP.GEU.AND P3, PT, R4, R3, PT ;  /* 0x000000030400720b */ /* 0x000fc80003f6e000 */
[----:B------:R-:W-:-:S04]  /*09e0*/  FSETP.LT.AND P3, PT, R4, 3, !P3 ;  /* 0x404000000400780b */ /* 0x000fc80005f61000 */
[----:B------:R-:W-:-:S09]  /*09f0*/  FSEL R3, R4, R3, P3 ;  /* 0x0000000304037208 */ /* 0x000fd20001800000 */
[----:B------:R-:W-:Y:S02]  /*0a00*/  @!P3 FSEL R31, R27, R23, P1 ;  /* 0x000000171b1fb208 */ /* 0x000fe40000800000 */
[----:B------:R-:W-:Y:S02]  /*0a10*/  @!P3 FSEL R30, R26, R22, P1 ;  /* 0x000000161a1eb208 */ /* 0x000fe40000800000 */
[----:B------:R-:W-:Y:S02]  /*0a20*/  @!P3 FSEL R29, R25, R21, P1 ;  /* 0x00000015191db208 */ /* 0x000fe40000800000 */
[----:B------:R-:W-:Y:S01]  /*0a30*/  @!P3 FSEL R28, R24, R20, P1 ;  /* 0x00000014181cb208 */ /* 0x000fe20000800000 */
[----:B------:R-:W-:Y:S06]  /*0a40*/  BRA.U UP0, `(.L_x_3) ;  /* 0xfffffff900707547 */ /* 0x000fec000b83ffff */
.L_x_2:
[----:B------:R-:W-:-:S09]  /*0a50*/  ULOP3.LUT UP0, UR11, UR9, 0x7, URZ, 0xc0, !UPT ;  /* 0x00000007090b7892 */ /* 0x000fd2000f80c0ff */
[----:B------:R-:W-:Y:S05]  /*0a60*/  BRA.U !UP0, `(.L_x_1) ;  /* 0x0000000508a07547 */ /* 0x000fea000b800000 */
[----:B------:R-:W-:Y:S02]  /*0a70*/  UISETP.GE.U32.AND UP0, UPT, UR11, 0x4, UPT ;  /* 0x000000040b00788c */ /* 0x000fe4000bf06070 */
[----:B------:R-:W-:-:S07]  /*0a80*/  UISETP.NE.AND UP1, UPT, UR16, URZ, UPT ;  /* 0x000000ff1000728c */ /* 0x000fce000bf25270 */
[----:B------:R-:W-:Y:S05]  /*0a90*/  BRA.U !UP0, `(.L_x_4) ;  /* 0x0000000108c87547 */ /* 0x000fea000b800000 */
[----:B------:R-:W-:Y:S02]  /*0aa0*/  ULEA UR11, UR6, UR10, 0x4 ;  /* 0x0000000a060b7291 */ /* 0x000fe4000f8e20ff */
[----:B------:R-:W-:-:S07]  /*0ab0*/  UIADD3 UR6, UPT, UPT, UR6, 0x4, URZ ;  /* 0x0000000406067890 */ /* 0x000fce000fffe0ff */
[----:B0-----:R-:W0:Y:S04]  /*0ac0*/  LDS.128 R4, [UR11] ;  /* 0x0000000bff047984 */ /* 0x001e280008000c00 */
[----:B------:R-:W1:Y:S01]  /*0ad0*/  LDS.128 R8, [UR11+0x10] ;  /* 0x0000100bff087984 */ /* 0x000e620008000c00 */
[----:B0-----:R-:W-:Y:S01]  /*0ae0*/  FADD R13, -R33, R5 ;  /* 0x00000005210d7221 */ /* 0x001fe20000000100 */
[----:B------:R-:W-:-:S03]  /*0af0*/  FADD R12, -R32, R4 ;  /* 0x00000004200c7221 */ /* 0x000fc60000000100 */
[----:B------:R-:W-:Y:S01]  /*0b00*/  FMUL R15, R13, R13 ;  /* 0x0000000d0d0f7220 */ /* 0x000fe20000400000 */
[C---:B------:R-:W-:Y:S01]  /*0b10*/  FADD R13, -R34.reuse, R6 ;  /* 0x00000006220d7221 */ /* 0x040fe20000000100 */
[----:B-1----:R-:W-:Y:S01]  /*0b20*/  FADD R14, -R33, R9 ;  /* 0x00000009210e7221 */ /* 0x002fe20000000100 */
[----:B------:R-:W-:Y:S01]  /*0b30*/  FADD R16, -R34, R10 ;  /* 0x0000000a22107221 */ /* 0x000fe20000000100 */
[----:B------:R-:W-:Y:S02]  /*0b40*/  FFMA R12, R12, R12, R15 ;  /* 0x0000000c0c0c7223 */ /* 0x000fe4000000000f */
[----:B------:R-:W-:Y:S02]  /*0b50*/  FMUL R14, R14, R14 ;  /* 0x0000000e0e0e7220 */ /* 0x000fe40000400000 */
[----:B------:R-:W-:Y:S01]  /*0b60*/  FFMA R12, R13, R13, R12 ;  /* 0x0000000d0d0c7223 */ /* 0x000fe2000000000c */
[----:B------:R-:W-:-:S04]  /*0b70*/  FADD R13, -R32, R8 ;  /* 0x00000008200d7221 */ /* 0x000fc80000000100 */
[----:B------:R-:W-:Y:S01]  /*0b80*/  FSETP.GEU.AND P0, PT, R12, R3, PT ;  /* 0x000000030c00720b */ /* 0x000fe20003f0e000 */
[----:B------:R-:W-:-:S03]  /*0b90*/  FFMA R13, R13, R13, R14 ;  /* 0x0000000d0d0d7223 */ /* 0x000fc6000000000e */
[----:B------:R-:W-:Y:S01]  /*0ba0*/  FSETP.LT.AND P0, PT, R12, 3, !P0 ;  /* 0x404000000c00780b */ /* 0x000fe20004701000 */
[----:B------:R-:W-:-:S03]  /*0bb0*/  FFMA R16, R16, R16, R13 ;  /* 0x0000001010107223 */ /* 0x000fc6000000000d */
[----:B------:R-:W-:Y:S02]  /*0bc0*/  FSEL R3, R12, R3, P0 ;  /* 0x000000030c037208 */ /* 0x000fe40000000000 */
[----:B------:R-:W0:Y:S02]  /*0bd0*/  LDS.128 R12, [UR11+0x20] ;  /* 0x0000200bff0c7984 */ /* 0x000e240008000c00 */
[----:B------:R-:W-:-:S04]  /*0be0*/  FSETP.GEU.AND P1, PT, R16, R3, PT ;  /* 0x000000031000720b */ /* 0x000fc80003f2e000 */
[----:B------:R-:W-:-:S04]  /*0bf0*/  FSETP.LT.AND P1, PT, R16, 3, !P1 ;  /* 0x404000001000780b */ /* 0x000fc80004f21000 */
[----:B------:R-:W-:-:S09]  /*0c00*/  FSEL R3, R16, R3, P1 ;  /* 0x0000000310037208 */ /* 0x000fd20000800000 */
[----:B------:R-:W-:Y:S02]  /*0c10*/  @!P1 FSEL R11, R7, R31, P0 ;  /* 0x0000001f070b9208 */ /* 0x000fe40000000000 */
[----:B------:R-:W-:Y:S02]  /*0c20*/  @!P1 FSEL R10, R6, R30, P0 ;  /* 0x0000001e060a9208 */ /* 0x000fe40000000000 */
[----:B------:R-:W-:Y:S02]  /*0c30*/  @!P1 FSEL R9, R5, R29, P0 ;  /* 0x0000001d05099208 */ /* 0x000fe40000000000 */
[----:B------:R-:W-:Y:S02]  /*0c40*/  @!P1 FSEL R8, R4, R28, P0 ;  /* 0x0000001c04089208 */ /* 0x000fe40000000000 */
[----:B------:R-:W1:Y:S01]  /*0c50*/  LDS.128 R28, [UR11+0x30] ;  /* 0x0000300bff1c7984 */ /* 0x000e620008000c00 */
[----:B0-----:R-:W-:Y:S01]  /*0c60*/  FADD R5, -R33, R13 ;  /* 0x0000000d21057221 */ /* 0x001fe20000000100 */
[----:B------:R-:W-:-:S03]  /*0c70*/  FADD R4, -R32, R12 ;  /* 0x0000000c20047221 */ /* 0x000fc60000000100 */
[----:B------:R-:W-:Y:S01]  /*0c80*/  FMUL R7, R5, R5 ;  /* 0x0000000505077220 */ /* 0x000fe20000400000 */
[----:B------:R-:W-:-:S03]  /*0c90*/  FADD R5, -R34, R14 ;  /* 0x0000000e22057221 */ /* 0x000fc60000000100 */
[----:B------:R-:W-:-:S04]  /*0ca0*/  FFMA R4, R4, R4, R7 ;  /* 0x0000000404047223 */ /* 0x000fc80000000007 */
[----:B------:R-:W-:-:S05]  /*0cb0*/  FFMA R4, R5, R5, R4 ;  /* 0x0000000505047223 */ /* 0x000fca0000000004 */
[----:B------:R-:W-:-:S04]  /*0cc0*/  FSETP.GEU.AND P0, PT, R4, R3, PT ;  /* 0x000000030400720b */ /* 0x000fc80003f0e000 */
[----:B------:R-:W-:-:S04]  /*0cd0*/  FSETP.LT.AND P0, PT, R4, 3, !P0 ;  /* 0x404000000400780b */ /* 0x000fc80004701000 */
[----:B------:R-:W-:Y:S01]  /*0ce0*/  FSEL R3, R4, R3, P0 ;  /* 0x0000000304037208 */ /* 0x000fe20000000000 */
[----:B-1----:R-:W-:Y:S01]  /*0cf0*/  FADD R6, -R33, R29 ;  /* 0x0000001d21067221 */ /* 0x002fe20000000100 */
[----:B------:R-:W-:-:S03]  /*0d00*/  FADD R5, -R32, R28 ;  /* 0x0000001c20057221 */ /* 0x000fc60000000100 */
[----:B------:R-:W-:Y:S01]  /*0d10*/  FMUL R16, R6, R6 ;  /* 0x0000000606107220 */ /* 0x000fe20000400000 */
[----:B------:R-:W-:-:S03]  /*0d20*/  FADD R6, -R34, R30 ;  /* 0x0000001e22067221 */ /* 0x000fc60000000100 */
[----:B------:R-:W-:-:S04]  /*0d30*/  FFMA R5, R5, R5, R16 ;  /* 0x0000000505057223 */ /* 0x000fc80000000010 */
[----:B------:R-:W-:-:S05]  /*0d40*/  FFMA R6, R6, R6, R5 ;  /* 0x0000000606067223 */ /* 0x000fca0000000005 */
[----:B------:R-:W-:-:S04]  /*0d50*/  FSETP.GEU.AND P1, PT, R6, R3, PT ;  /* 0x000000030600720b */ /* 0x000fc80003f2e000 */
[----:B------:R-:W-:-:S04]  /*0d60*/  FSETP.LT.AND P1, PT, R6, 3, !P1 ;  /* 0x404000000600780b */ /* 0x000fc80004f21000 */
[----:B------:R-:W-:-:S09]  /*0d70*/  FSEL R3, R6, R3, P1 ;  /* 0x0000000306037208 */ /* 0x000fd20000800000 */
[----:B------:R-:W-:Y:S02]  /*0d80*/  @!P1 FSEL R31, R15, R11, P0 ;  /* 0x0000000b0f1f9208 */ /* 0x000fe40000000000 */
[----:B------:R-:W-:Y:S02]  /*0d90*/  @!P1 FSEL R30, R14, R10, P0 ;  /* 0x0000000a0e1e9208 */ /* 0x000fe40000000000 */
[----:B------:R-:W-:Y:S02]  /*0da0*/  @!P1 FSEL R29, R13, R9, P0 ;  /* 0x000000090d1d9208 */ /* 0x000fe40000000000 */
[----:B------:R-:W-:-:S07]  /*0db0*/  @!P1 FSEL R28, R12, R8, P0 ;  /* 0x000000080c1c9208 */ /* 0x000fce0000000000 */
.L_x_4:
[----:B------:R-:W-:Y:S05]  /*0dc0*/  BRA.U !UP1, `(.L_x_1) ;  /* 0x0000000109c87547 */ /* 0x000fea000b800000 */
[----:B------:R-:W-:Y:S02]  /*0dd0*/  UISETP.NE.AND UP0, UPT, UR16, 0x1, UPT ;  /* 0x000000011000788c */ /* 0x000fe4000bf05270 */
[----:B------:R-:W-:-:S04]  /*0de0*/  ULOP3.LUT UR9, UR9, 0x1, URZ, 0xc0, !UPT ;  /* 0x0000000109097892 */ /* 0x000fc8000f8ec0ff */
[----:B------:R-:W-:-:S03]  /*0df0*/  UISETP.NE.U32.AND UP1, UPT, UR9, 0x1, UPT ;  /* 0x000000010900788c */ /* 0x000fc6000bf25070 */
[----:B------:R-:W-:Y:S08]  /*0e00*/  BRA.U !UP0, `(.L_x_5) ;  /* 0x0000000108787547 */ /* 0x000ff0000b800000 */
[----:B------:R-:W-:Y:S02]  /*0e10*/  ULEA UR9, UR6, UR10, 0x4 ;  /* 0x0000000a06097291 */ /* 0x000fe4000f8e20ff */
[----:B------:R-:W-:-:S07]  /*0e20*/  UIADD3 UR6, UPT, UPT, UR6, 0x2, URZ ;  /* 0x0000000206067890 */ /* 0x000fce000fffe0ff */
[----:B0-----:R-:W0:Y:S04]  /*0e30*/  LDS.128 R4, [UR9] ;  /* 0x00000009ff047984 */ /* 0x001e280008000c00 */
[----:B------:R-:W1:Y:S01]  /*0e40*/  LDS.128 R8, [UR9+0x10] ;  /* 0x00001009ff087984 */ /* 0x000e620008000c00 */
[----:B0-----:R-:W-:Y:S01]  /*0e50*/  FADD R13, -R33, R5 ;  /* 0x00000005210d7221 */ /* 0x001fe20000000100 */
[----:B------:R-:W-:-:S03]  /*0e60*/  FADD R12, -R32, R4 ;  /* 0x00000004200c7221 */ /* 0x000fc60000000100 */
[----:B------:R-:W-:Y:S01]  /*0e70*/  FMUL R15, R13, R13 ;  /* 0x0000000d0d0f7220 */ /* 0x000fe20000400000 */
[----:B------:R-:W-:Y:S01]  /*0e80*/  FADD R13, -R34, R6 ;  /* 0x00000006220d7221 */ /* 0x000fe20000000100 */
[----:B-1----:R-:W-:Y:S02]  /*0e90*/  FADD R14, -R33, R9 ;  /* 0x00000009210e7221 */ /* 0x002fe40000000100 */
[----:B------:R-:W-:Y:S02]  /*0ea0*/  FFMA R12, R12, R12, R15 ;  /* 0x0000000c0c0c7223 */ /* 0x000fe4000000000f */
[----:B------:R-:W-:Y:S01]  /*0eb0*/  FMUL R16, R14, R14 ;  /* 0x0000000e0e107220 */ /* 0x000fe20000400000 */
[----:B------:R-:W-:Y:S01]  /*0ec0*/  FADD R14, -R34, R10 ;  /* 0x0000000a220e7221 */ /* 0x000fe20000000100 */
[----:B------:R-:W-:Y:S01]  /*0ed0*/  FFMA R12, R13, R13, R12 ;  /* 0x0000000d0d0c7223 */ /* 0x000fe2000000000c */
[----:B------:R-:W-:-:S04]  /*0ee0*/  FADD R13, -R32, R8 ;  /* 0x00000008200d7221 */ /* 0x000fc80000000100 */
[----:B------:R-:W-:Y:S01]  /*0ef0*/  FSETP.GEU.AND P0, PT, R12, R3, PT ;  /* 0x000000030c00720b */ /* 0x000fe20003f0e000 */
[----:B------:R-:W-:-:S03]  /*0f00*/  FFMA R13, R13, R13, R16 ;  /* 0x0000000d0d0d7223 */ /* 0x000fc60000000010 */
[----:B------:R-:W-:Y:S01]  /*0f10*/  FSETP.LT.AND P0, PT, R12, 3, !P0 ;  /* 0x404000000c00780b */ /* 0x000fe20004701000 */
[----:B------:R-:W-:-:S03]  /*0f20*/  FFMA R14, R14, R14, R13 ;  /* 0x0000000e0e0e7223 */ /* 0x000fc6000000000d */
[----:B------:R-:W-:-:S04]  /*0f30*/  FSEL R3, R12, R3, P0 ;  /* 0x000000030c037208 */ /* 0x000fc80000000000 */
[----:B------:R-:W-:-:S04]  /*0f40*/  FSETP.GEU.AND P1, PT, R14, R3, PT ;  /* 0x000000030e00720b */ /* 0x000fc80003f2e000 */
[----:B------:R-:W-:-:S04]  /*0f50*/  FSETP.LT.AND P1, PT, R14, 3, !P1 ;  /* 0x404000000e00780b */ /* 0x000fc80004f21000 */
[----:B------:R-:W-:-:S09]  /*0f60*/  FSEL R3, R14, R3, P1 ;  /* 0x000000030e037208 */ /* 0x000fd20000800000 */
[----:B------:R-:W-:Y:S02]  /*0f70*/  @!P1 FSEL R11, R7, R31, P0 ;  /* 0x0000001f070b9208 */ /* 0x000fe40000000000 */
[----:B------:R-:W-:Y:S02]  /*0f80*/  @!P1 FSEL R10, R6, R30, P0 ;  /* 0x0000001e060a9208 */ /* 0x000fe40000000000 */
[----:B------:R-:W-:Y:S02]  /*0f90*/  @!P1 FSEL R9, R5, R29, P0 ;  /* 0x0000001d05099208 */ /* 0x000fe40000000000 */
[----:B------:R-:W-:Y:S02]  /*0fa0*/  @!P1 FSEL R8, R4, R28, P0 ;  /* 0x0000001c04089208 */ /* 0x000fe40000000000 */
[----:B------:R-:W-:Y:S02]  /*0fb0*/  MOV R31, R11 ;  /* 0x0000000b001f7202 */ /* 0x000fe40000000f00 */
[----:B------:R-:W-:-:S02]  /*0fc0*/  MOV R30, R10 ;  /* 0x0000000a001e7202 */ /* 0x000fc40000000f00 */
[----:B------:R-:W-:Y:S02]  /*0fd0*/  MOV R29, R9 ;  /* 0x00000009001d7202 */ /* 0x000fe40000000f00 */
[----:B------:R-:W-:-:S07]  /*0fe0*/  MOV R28, R8 ;  /* 0x00000008001c7202 */ /* 0x000fce0000000f00 */
.L_x_5:
[----:B------:R-:W-:Y:S05]  /*0ff0*/  BRA.U UP1, `(.L_x_1) ;  /* 0x00000001013c7547 */ /* 0x000fea000b800000 */
[----:B------:R-:W-:-:S09]  /*1000*/  ULEA UR6, UR6, UR10, 0x4 ;  /* 0x0000000a06067291 */ /* 0x000fd2000f8e20ff */
[----:B0-----:R-:W0:Y:S02]  /*1010*/  LDS.128 R4, [UR6] ;  /* 0x00000006ff047984 */ /* 0x001e240008000c00 */
        /* <DEDUP_REMOVED lines=8> */
[----:B------:R-:W-:Y:S02]  /*10a0*/  FSEL R31, R7, R31, P0 ;  /* 0x0000001f071f7208 */ /* 0x000fe40000000000 */
[----:B------:R-:W-:Y:S02]  /*10b0*/  FSEL R30, R6, R30, P0 ;  /* 0x0000001e061e7208 */ /* 0x000fe40000000000 */
[----:B------:R-:W-:Y:S02]  /*10c0*/  FSEL R29, R5, R29, P0 ;  /* 0x0000001d051d7208 */ /* 0x000fe40000000000 */
[----:B------:R-:W-:Y:S02]  /*10d0*/  FSEL R28, R4, R28, P0 ;  /* 0x0000001c041c7208 */ /* 0x000fe40000000000 */
[----:B------:R-:W-:-:S07]  /*10e0*/  FSEL R3, R8, R3, P0 ;  /* 0x0000000308037208 */ /* 0x000fce0000000000 */
.L_x_1:
[----:B------:R-:W-:Y:S02]  /*10f0*/  UIADD3 UR5, UPT, UPT, UR7, UR5, URZ ;  /* 0x0000000507057290 */ /* 0x000fe4000fffe0ff */
[----:B------:R-:W-:Y:S02]  /*1100*/  ULOP3.LUT UR4, UR4, 0x1, URZ, 0x3c, !UPT ;  /* 0x0000000104047892 */ /* 0x000fe4000f8e3cff */
[----:B------:R-:W-:Y:S02]  /*1110*/  UISETP.GE.AND UP0, UPT, UR5, UR17, UPT ;  /* 0x000000110500728c */ /* 0x000fe4000bf06270 */
[----:B------:R-:W-:-:S07]  /*1120*/  UIADD3 UR12, UPT, UPT, -UR7, UR12, URZ ;  /* 0x0000000c070c7290 */ /* 0x000fce000fffe1ff */
[----:B------:R-:W-:Y:S05]  /*1130*/  BRA.U !UP0, `(.L_x_6) ;  /* 0xfffffff108447547 */ /* 0x000fea000b83ffff */
.L_x_0:
[----:B------:R-:W1:Y:S02]  /*1140*/  LDC.64 R2, c[0x0][0x398] ;  /* 0x0000e600ff027b82 */ /* 0x000e640000000a00 */
[----:B-1----:R-:W-:-:S05]  /*1150*/  IMAD.WIDE R2, R0, 0x10, R2 ;  /* 0x0000001000027825 */ /* 0x002fca00078e0202 */
[----:B------:R-:W-:Y:S01]  /*1160*/  STG.E.128 desc[UR14][R2.64], R28 ;  /* 0x0000001c02007986 */ /* 0x000fe2000c101d0e */
[----:B------:R-:W-:Y:S05]  /*1170*/  EXIT ;  /* 0x000000000000794d */ /* 0x000fea0003800000 */
.L_x_7:
[----:B------:R-:W-:-:S00]  /*1180*/  BRA `(.L_x_7) ;  /* 0xfffffffc00fc7947 */ /* 0x000fc0000383ffff */
[----:B------:R-:W-:-:S00]  /*1190*/  NOP ;  /* 0x0000000000007918 */ /* 0x000fc00000000000 */
        /* <DEDUP_REMOVED lines=14> */
.L_x_8:


//--------------------- .nv.shared._Z15fragment_shaderiPK6float4S1_PS_ii --------------------------
	.section	.nv.shared._Z15fragment_shaderiPK6float4S1_PS_ii,"aw",@nobits
	.sectionflags	@""
	.align	16
	.zero		1024


//--------------------- .nv.shared.reserved.0     --------------------------
	.section	.nv.shared.reserved.0,"aw",@nobits
	.weak		__nv_reservedSMEM_offset_0_alias
	.size		__nv_reservedSMEM_offset_0_alias, 0, 64
	.other		__nv_reservedSMEM_offset_0_alias,@"STO_CUDA_RESERVED_SHARED STV_DEFAULT"
__nv_reservedSMEM_offset_0_alias:
	.zero		0
	.zero		64


//--------------------- .nv.constant0._Z15fragment_shaderiPK6float4S1_PS_ii --------------------------
	.section	.nv.constant0._Z15fragment_shaderiPK6float4S1_PS_ii,"a",@progbits
	.sectionflags	@""
	.align	4
.nv.constant0._Z15fragment_shaderiPK6float4S1_PS_ii:
	.zero		936


//--------------------- SYMBOLS --------------------------

	.type		.nv.reservedSmem.offset0,@object
	.size		.nv.reservedSmem.offset0,0x4
	.type		.nv.reservedSmem.cap,@object
	.size		.nv.reservedSmem.cap,0x4
